//
// Generated by NVIDIA NVVM Compiler
//
// Compiler Build ID: CL-36424714
// Cuda compilation tools, release 13.0, V13.0.88
// Based on NVVM 20.0.0
//

.version 9.0
.target sm_100
.address_size 64

	// .globl	_Z6matAddPiS_S_ii

.visible .entry _Z6matAddPiS_S_ii(
	.param .u64 .ptr .align 1 _Z6matAddPiS_S_ii_param_0,
	.param .u64 .ptr .align 1 _Z6matAddPiS_S_ii_param_1,
	.param .u64 .ptr .align 1 _Z6matAddPiS_S_ii_param_2,
	.param .u32 _Z6matAddPiS_S_ii_param_3,
	.param .u32 _Z6matAddPiS_S_ii_param_4
)
{
	.reg .pred 	%p<4>;
	.reg .b32 	%r<15>;
	.reg .b64 	%rd<11>;

	ld.param.u64 	%rd1, [_Z6matAddPiS_S_ii_param_0];
	ld.param.u64 	%rd2, [_Z6matAddPiS_S_ii_param_1];
	ld.param.u64 	%rd3, [_Z6matAddPiS_S_ii_param_2];
	ld.param.u32 	%r4, [_Z6matAddPiS_S_ii_param_3];
	ld.param.u32 	%r3, [_Z6matAddPiS_S_ii_param_4];
	mov.u32 	%r5, %ctaid.y;
	mov.u32 	%r6, %ntid.y;
	mov.u32 	%r7, %tid.y;
	mad.lo.s32 	%r1, %r5, %r6, %r7;
	mov.u32 	%r8, %ctaid.x;
	mov.u32 	%r9, %ntid.x;
	mov.u32 	%r10, %tid.x;
	mad.lo.s32 	%r2, %r8, %r9, %r10;
	setp.ge.s32 	%p1, %r1, %r4;
	setp.ge.s32 	%p2, %r2, %r3;
	or.pred  	%p3, %p1, %p2;
	@%p3 bra 	$L__BB0_2;
	cvta.to.global.u64 	%rd4, %rd1;
	cvta.to.global.u64 	%rd5, %rd2;
	cvta.to.global.u64 	%rd6, %rd3;
	mad.lo.s32 	%r11, %r3, %r1, %r2;
	mul.wide.s32 	%rd7, %r11, 4;
	add.s64 	%rd8, %rd4, %rd7;
	ld.global.u32 	%r12, [%rd8];
	add.s64 	%rd9, %rd5, %rd7;
	ld.global.u32 	%r13, [%rd9];
	add.s32 	%r14, %r13, %r12;
	add.s64 	%rd10, %rd6, %rd7;
	st.global.u32 	[%rd10], %r14;
$L__BB0_2:
	ret;

}


// ===== COMPILED SASS (sm_100) =====

	.target	sm_100

	.elftype	@"ET_EXEC"


//--------------------- .note.nv.tkinfo           --------------------------
	.section	.note.nv.tkinfo,"",@"SHT_NOTE"
	.sectionflags	@"SHF_NOTE_NV_TKINFO"
	.tkinfo
        /*0018*/ 	.word	0x00000002
        /*0030*/ 	.string	""
        /*0030*/ 	.string	"ptxas"
        /*0030*/ 	.string	"Cuda compilation tools, release 13.0, V13.0.88"
        /*0030*/ 	.string	"Build cuda_13.0.r13.0/compiler.36424714_0"
        /*0030*/ 	.string	"-arch sm_100 -m 64 "



//--------------------- .note.nv.cuinfo           --------------------------
	.section	.note.nv.cuinfo,"",@"SHT_NOTE"
	.sectionflags	@"SHF_NOTE_NV_CUINFO"
        /*0018*/ 	.short	0x0002
        /*001a*/ 	.short	0x0064
        /*001c*/ 	.short	0x0082
	.zero		2


//--------------------- .nv.info                  --------------------------
	.section	.nv.info,"",@"SHT_CUDA_INFO"
	.align	4


	//----- nvinfo : EIATTR_REGCOUNT
	.align		4
        /*0000*/ 	.byte	0x04, 0x2f
        /*0002*/ 	.short	(.L_1 - .L_0)
	.align		4
.L_0:
        /*0004*/ 	.word	index@(_Z6matAddPiS_S_ii)
        /*0008*/ 	.word	0x0000000c


	//----- nvinfo : EIATTR_FRAME_SIZE
	.align		4
.L_1:
        /*000c*/ 	.byte	0x04, 0x11
        /*000e*/ 	.short	(.L_3 - .L_2)
	.align		4
.L_2:
        /*0010*/ 	.word	index@(_Z6matAddPiS_S_ii)
        /*0014*/ 	.word	0x00000000


	//----- nvinfo : EIATTR_MIN_STACK_SIZE
	.align		4
.L_3:
        /*0018*/ 	.byte	0x04, 0x12
        /*001a*/ 	.short	(.L_5 - .L_4)
	.align		4
.L_4:
        /*001c*/ 	.word	index@(_Z6matAddPiS_S_ii)
        /*0020*/ 	.word	0x00000000
.L_5:


//--------------------- .nv.compat                --------------------------
	.section	.nv.compat,"",@"SHT_CUDA_COMPAT_INFO"
	.align	4
        /*0000*/ 	.byte	0x02, 0x09, 0x00, 0x00, 0x02, 0x02, 0x01, 0x00, 0x02, 0x05, 0x05, 0x00, 0x03, 0x07, 0x01, 0x01
        /*0010*/ 	.byte	0x02, 0x03, 0x00, 0x00, 0x02, 0x06, 0x01, 0x00, 0x04, 0x0b, 0x08, 0x00, 0x09, 0x00, 0x00, 0x00
        /*0020*/ 	.byte	0x00, 0x00, 0x00, 0x00


//--------------------- .nv.info._Z6matAddPiS_S_ii --------------------------
	.section	.nv.info._Z6matAddPiS_S_ii,"",@"SHT_CUDA_INFO"
	.sectionflags	@""
	.align	4


	//----- nvinfo : EIATTR_CUDA_API_VERSION
	.align		4
        /*0000*/ 	.byte	0x04, 0x37
        /*0002*/ 	.short	(.L_7 - .L_6)
.L_6:
        /*0004*/ 	.word	0x00000082


	//----- nvinfo : EIATTR_KPARAM_INFO
	.align		4
.L_7:
        /*0008*/ 	.byte	0x04, 0x17
        /*000a*/ 	.short	(.L_9 - .L_8)
.L_8:
        /*000c*/ 	.word	0x00000000
        /*0010*/ 	.short	0x0004
        /*0012*/ 	.short	0x001c
        /*0014*/ 	.byte	0x00, 0xf0, 0x11, 0x00


	//----- nvinfo : EIATTR_KPARAM_INFO
	.align		4
.L_9:
        /*0018*/ 	.byte	0x04, 0x17
        /*001a*/ 	.short	(.L_11 - .L_10)
.L_10:
        /*001c*/ 	.word	0x00000000
        /*0020*/ 	.short	0x0003
        /*0022*/ 	.short	0x0018
        /*0024*/ 	.byte	0x00, 0xf0, 0x11, 0x00


	//----- nvinfo : EIATTR_KPARAM_INFO
	.align		4
.L_11:
        /*0028*/ 	.byte	0x04, 0x17
        /*002a*/ 	.short	(.L_13 - .L_12)
.L_12:
        /*002c*/ 	.word	0x00000000
        /*0030*/ 	.short	0x0002
        /*0032*/ 	.short	0x0010
        /*0034*/ 	.byte	0x00, 0xf5, 0x21, 0x00


	//----- nvinfo : EIATTR_KPARAM_INFO
	.align		4
.L_13:
        /*0038*/ 	.byte	0x04, 0x17
        /*003a*/ 	.short	(.L_15 - .L_14)
.L_14:
        /*003c*/ 	.word	0x00000000
        /*0040*/ 	.short	0x0001
        /*0042*/ 	.short	0x0008
        /*0044*/ 	.byte	0x00, 0xf5, 0x21, 0x00


	//----- nvinfo : EIATTR_KPARAM_INFO
	.align		4
.L_15:
        /*0048*/ 	.byte	0x04, 0x17
        /*004a*/ 	.short	(.L_17 - .L_16)
.L_16:
        /*004c*/ 	.word	0x00000000
        /*0050*/ 	.short	0x0000
        /*0052*/ 	.short	0x0000
        /*0054*/ 	.byte	0x00, 0xf5, 0x21, 0x00


	//----- nvinfo : EIATTR_SPARSE_MMA_MASK
	.align		4
.L_17:
        /*0058*/ 	.byte	0x03, 0x50
        /*005a*/ 	.short	0x0000


	//----- nvinfo : EIATTR_MAXREG_COUNT
	.align		4
        /*005c*/ 	.byte	0x03, 0x1b
        /*005e*/ 	.short	0x00ff


	//----- nvinfo : EIATTR_MERCURY_ISA_VERSION
	.align		4
        /*0060*/ 	.byte	0x03, 0x5f
        /*0062*/ 	.short	0x0101


	//----- nvinfo : EIATTR_VRC_CTA_INIT_COUNT
	.align		4
        /*0064*/ 	.byte	0x02, 0x4a
	.zero		1
	.zero		1


	//----- nvinfo : EIATTR_EXIT_INSTR_OFFSETS
	.align		4
        /*0068*/ 	.byte	0x04, 0x1c
        /*006a*/ 	.short	(.L_19 - .L_18)


	//   ....[0]....
.L_18:
        /*006c*/ 	.word	0x000000c0


	//   ....[1]....
        /*0070*/ 	.word	0x00000190


	//----- nvinfo : EIATTR_CBANK_PARAM_SIZE
	.align		4
.L_19:
        /*0074*/ 	.byte	0x03, 0x19
        /*0076*/ 	.short	0x0020


	//----- nvinfo : EIATTR_PARAM_CBANK
	.align		4
        /*0078*/ 	.byte	0x04, 0x0a
        /*007a*/ 	.short	(.L_21 - .L_20)
	.align		4
.L_20:
        /*007c*/ 	.word	index@(.nv.constant0._Z6matAddPiS_S_ii)
        /*0080*/ 	.short	0x0380
        /*0082*/ 	.short	0x0020


	//----- nvinfo : EIATTR_SW_WAR
	.align		4
.L_21:
        /*0084*/ 	.byte	0x04, 0x36
        /*0086*/ 	.short	(.L_23 - .L_22)
.L_22:
        /*0088*/ 	.word	0x00000008
.L_23:


//--------------------- .nv.callgraph             --------------------------
	.section	.nv.callgraph,"",@"SHT_CUDA_CALLGRAPH"
	.align	4
	.sectionentsize	8
	.align		4
        /*0000*/ 	.word	0x00000000
	.align		4
        /*0004*/ 	.word	0xffffffff
	.align		4
        /*0008*/ 	.word	0x00000000
	.align		4
        /*000c*/ 	.word	0xfffffffe
	.align		4
        /*0010*/ 	.word	0x00000000
	.align		4
        /*0014*/ 	.word	0xfffffffd
	.align		4
        /*0018*/ 	.word	0x00000000
	.align		4
        /*001c*/ 	.word	0xfffffffc


//--------------------- .text._Z6matAddPiS_S_ii   --------------------------
	.section	.text._Z6matAddPiS_S_ii,"ax",@progbits
	.align	128
        .global         _Z6matAddPiS_S_ii
        .type           _Z6matAddPiS_S_ii,@function
        .size           _Z6matAddPiS_S_ii,(.L_x_1 - _Z6matAddPiS_S_ii)
        .other          _Z6matAddPiS_S_ii,@"STO_CUDA_ENTRY STV_DEFAULT"
_Z6matAddPiS_S_ii:
.text._Z6matAddPiS_S_ii:
[----:B------:R-:W-:Y:S01]  /*0000*/  LDC R1, c[0x0][0x37c] ;  /* 0x0000df00ff017b82 */ /* 0x000fe20000000800 */
[----:B------:R-:W0:Y:S07]  /*0010*/  S2R R2, SR_TID.X ;  /* 0x0000000000027919 */ /* 0x000e2e0000002100 */
[----:B------:R-:W1:Y:S01]  /*0020*/  LDC R0, c[0x0][0x364] ;  /* 0x0000d900ff007b82 */ /* 0x000e620000000800 */
[----:B------:R-:W2:Y:S01]  /*0030*/  LDCU.64 UR6, c[0x0][0x398] ;  /* 0x00007300ff0677ac */ /* 0x000ea20008000a00 */
[----:B------:R-:W1:Y:S06]  /*0040*/  S2R R3, SR_TID.Y ;  /* 0x0000000000037919 */ /* 0x000e6c0000002200 */
[----:B------:R-:W0:Y:S08]  /*0050*/  S2UR UR5, SR_CTAID.X ;  /* 0x00000000000579c3 */ /* 0x000e300000002500 */
[----:B------:R-:W0:Y:S08]  /*0060*/  LDC R7, c[0x0][0x360] ;  /* 0x0000d800ff077b82 */ /* 0x000e300000000800 */
[----:B------:R-:W1:Y:S01]  /*0070*/  S2UR UR4, SR_CTAID.Y ;  /* 0x00000000000479c3 */ /* 0x000e620000002600 */
[----:B0-----:R-:W-:-:S05]  /*0080*/  IMAD R7, R7, UR5, R2 ;  /* 0x0000000507077c24 */ /* 0x001fca000f8e0202 */
[----:B--2---:R-:W-:Y:S01]  /*0090*/  ISETP.GE.AND P0, PT, R7, UR7, PT ;  /* 0x0000000707007c0c */ /* 0x004fe2000bf06270 */
[----:B-1----:R-:W-:-:S05]  /*00a0*/  IMAD R0, R0, UR4, R3 ;  /* 0x0000000400007c24 */ /* 0x002fca000f8e0203 */
[----:B------:R-:W-:-:S13]  /*00b0*/  ISETP.GE.OR P0, PT, R0, UR6, P0 ;  /* 0x0000000600007c0c */ /* 0x000fda0008706670 */
[----:B------:R-:W-:Y:S05]  /*00c0*/  @P0 EXIT ;  /* 0x000000000000094d */ /* 0x000fea0003800000 */
[----:B------:R-:W0:Y:S01]  /*00d0*/  LDC.64 R2, c[0x0][0x380] ;  /* 0x0000e000ff027b82 */ /* 0x000e220000000a00 */
[----:B------:R-:W1:Y:S01]  /*00e0*/  LDCU.64 UR4, c[0x0][0x358] ;  /* 0x00006b00ff0477ac */ /* 0x000e620008000a00 */
[----:B------:R-:W-:-:S06]  /*00f0*/  IMAD R9, R0, UR7, R7 ;  /* 0x0000000700097c24 */ /* 0x000fcc000f8e0207 */
[----:B------:R-:W2:Y:S08]  /*0100*/  LDC.64 R4, c[0x0][0x388] ;  /* 0x0000e200ff047b82 */ /* 0x000eb00000000a00 */
[----:B------:R-:W3:Y:S01]  /*0110*/  LDC.64 R6, c[0x0][0x390] ;  /* 0x0000e400ff067b82 */ /* 0x000ee20000000a00 */
[----:B0-----:R-:W-:-:S06]  /*0120*/  IMAD.WIDE R2, R9, 0x4, R2 ;  /* 0x0000000409027825 */ /* 0x001fcc00078e0202 */
[----:B-1----:R-:W4:Y:S01]  /*0130*/  LDG.E R2, desc[UR4][R2.64] ;  /* 0x0000000402027981 */ /* 0x002f22000c1e1900 */
[----:B--2---:R-:W-:-:S06]  /*0140*/  IMAD.WIDE R4, R9, 0x4, R4 ;  /* 0x0000000409047825 */ /* 0x004fcc00078e0204 */
[----:B------:R-:W4:Y:S01]  /*0150*/  LDG.E R5, desc[UR4][R4.64] ;  /* 0x0000000404057981 */ /* 0x000f22000c1e1900 */
[----:B---3--:R-:W-:Y:S01]  /*0160*/  IMAD.WIDE R6, R9, 0x4, R6 ;  /* 0x0000000409067825 */ /* 0x008fe200078e0206 */
[----:B----4-:R-:W-:-:S05]  /*0170*/  IADD3 R9, PT, PT, R2, R5, RZ ;  /* 0x0000000502097210 */ /* 0x010fca0007ffe0ff */
[----:B------:R-:W-:Y:S01]  /*0180*/  STG.E desc[UR4][R6.64], R9 ;  /* 0x0000000906007986 */ /* 0x000fe2000c101904 */
[----:B------:R-:W-:Y:S05]  /*0190*/  EXIT ;  /* 0x000000000000794d */ /* 0x000fea0003800000 */
.L_x_0:
[----:B------:R-:W-:-:S00]  /*01a0*/  BRA `(.L_x_0) ;  /* 0xfffffffc00fc7947 */ /* 0x000fc0000383ffff */
[----:B------:R-:W-:-:S00]  /*01b0*/  NOP ;  /* 0x0000000000007918 */ /* 0x000fc00000000000 */
        /* <DEDUP_REMOVED lines=12> */
.L_x_1:


//--------------------- .nv.shared.reserved.0     --------------------------
	.section	.nv.shared.reserved.0,"aw",@nobits
	.weak		__nv_reservedSMEM_offset_0_alias
	.size		__nv_reservedSMEM_offset_0_alias, 0, 64
	.other		__nv_reservedSMEM_offset_0_alias,@"STO_CUDA_RESERVED_SHARED STV_DEFAULT"
__nv_reservedSMEM_offset_0_alias:
	.zero		0
	.zero		64


//--------------------- .nv.constant0._Z6matAddPiS_S_ii --------------------------
	.section	.nv.constant0._Z6matAddPiS_S_ii,"a",@progbits
	.sectionflags	@""
	.align	4
.nv.constant0._Z6matAddPiS_S_ii:
	.zero		928


//--------------------- SYMBOLS --------------------------

	.type		.nv.reservedSmem.offset0,@object
	.size		.nv.reservedSmem.offset0,0x4
